	.headerflags	@"EF_CUDA_TEXMODE_UNIFIED EF_CUDA_64BIT_ADDRESS EF_CUDA_ACCELERATORS EF_CUDA_SM90 EF_CUDA_VIRTUAL_SM(EF_CUDA_SM90)"
	.elftype	@"ET_EXEC"


//--------------------- .nv.info                  --------------------------
	.section	.nv.info,"",@"SHT_CUDA_INFO"
	.align	4


	//----- nvinfo : EIATTR_REGCOUNT
	.align		4
        /*0000*/ 	.byte	0x04, 0x2f
        /*0002*/ 	.short	(.L_1 - .L_0)
	.align		4
.L_0:
        /*0004*/ 	.word	index@(triton_poi_fused_cat_view_6)
        /*0008*/ 	.word	0x0000001d


	//----- nvinfo : EIATTR_MIN_STACK_SIZE
	.align		4
.L_1:
        /*000c*/ 	.byte	0x04, 0x12
        /*000e*/ 	.short	(.L_3 - .L_2)
	.align		4
.L_2:
        /*0010*/ 	.word	index@(triton_poi_fused_cat_view_6)
        /*0014*/ 	.word	0x00000000


	//----- nvinfo : EIATTR_FRAME_SIZE
	.align		4
.L_3:
        /*0018*/ 	.byte	0x04, 0x11
        /*001a*/ 	.short	(.L_5 - .L_4)
	.align		4
.L_4:
        /*001c*/ 	.word	index@(triton_poi_fused_cat_view_6)
        /*0020*/ 	.word	0x00000000


	//----- nvinfo : EIATTR_MIN_STACK_SIZE
	.align		4
.L_5:
        /*0024*/ 	.byte	0x04, 0x12
        /*0026*/ 	.short	(.L_7 - .L_6)
	.align		4
.L_6:
        /*0028*/ 	.word	index@(triton_poi_fused_cat_view_6)
        /*002c*/ 	.word	0x00000000
.L_7:


//--------------------- .nv.info.triton_poi_fused_cat_view_6 --------------------------
	.section	.nv.info.triton_poi_fused_cat_view_6,"",@"SHT_CUDA_INFO"
	.sectionflags	@""
	.align	4


	//----- nvinfo : EIATTR_CUDA_API_VERSION
	.align		4
        /*0000*/ 	.byte	0x04, 0x37
        /*0002*/ 	.short	(.L_9 - .L_8)
.L_8:
        /*0004*/ 	.word	0x0000007c


	//----- nvinfo : EIATTR_KPARAM_INFO
	.align		4
.L_9:
        /*0008*/ 	.byte	0x04, 0x17
        /*000a*/ 	.short	(.L_11 - .L_10)
.L_10:
        /*000c*/ 	.word	0x00000000
        /*0010*/ 	.short	0x0002
        /*0012*/ 	.short	0x0010
        /*0014*/ 	.byte	0x00, 0xf0, 0x11, 0x00


	//----- nvinfo : EIATTR_KPARAM_INFO
	.align		4
.L_11:
        /*0018*/ 	.byte	0x04, 0x17
        /*001a*/ 	.short	(.L_13 - .L_12)
.L_12:
        /*001c*/ 	.word	0x00000000
        /*0020*/ 	.short	0x0001
        /*0022*/ 	.short	0x0008
        /*0024*/ 	.byte	0x00, 0xf4, 0x21, 0x00


	//----- nvinfo : EIATTR_KPARAM_INFO
	.align		4
.L_13:
        /*0028*/ 	.byte	0x04, 0x17
        /*002a*/ 	.short	(.L_15 - .L_14)
.L_14:
        /*002c*/ 	.word	0x00000000
        /*0030*/ 	.short	0x0000
        /*0032*/ 	.short	0x0000
        /*0034*/ 	.byte	0x00, 0xf4, 0x21, 0x00


	//----- nvinfo : EIATTR_SPARSE_MMA_MASK
	.align		4
.L_15:
        /*0038*/ 	.byte	0x03, 0x50
        /*003a*/ 	.short	0x0000


	//----- nvinfo : EIATTR_MAXREG_COUNT
	.align		4
        /*003c*/ 	.byte	0x03, 0x1b
        /*003e*/ 	.short	0x00ff


	//----- nvinfo : EIATTR_EXIT_INSTR_OFFSETS
	.align		4
        /*0040*/ 	.byte	0x04, 0x1c
        /*0042*/ 	.short	(.L_17 - .L_16)


	//   ....[0]....
.L_16:
        /*0044*/ 	.word	0x00000d00


	//----- nvinfo : EIATTR_REQNTID
	.align		4
.L_17:
        /*0048*/ 	.byte	0x04, 0x10
        /*004a*/ 	.short	(.L_19 - .L_18)
.L_18:
        /*004c*/ 	.word	0x00000100
        /*0050*/ 	.word	0x00000001
        /*0054*/ 	.word	0x00000001


	//----- nvinfo : EIATTR_CBANK_PARAM_SIZE
	.align		4
.L_19:
        /*0058*/ 	.byte	0x03, 0x19
        /*005a*/ 	.short	0x0014


	//----- nvinfo : EIATTR_PARAM_CBANK
	.align		4
        /*005c*/ 	.byte	0x04, 0x0a
        /*005e*/ 	.short	(.L_21 - .L_20)
	.align		4
.L_20:
        /*0060*/ 	.word	index@(.nv.constant0.triton_poi_fused_cat_view_6)
        /*0064*/ 	.short	0x0210
        /*0066*/ 	.short	0x0014


	//----- nvinfo : EIATTR_SW_WAR
	.align		4
.L_21:
        /*0068*/ 	.byte	0x04, 0x36
        /*006a*/ 	.short	(.L_23 - .L_22)
.L_22:
        /*006c*/ 	.word	0x00000008
.L_23:


//--------------------- .nv.callgraph             --------------------------
	.section	.nv.callgraph,"",@"SHT_CUDA_CALLGRAPH"
	.align	4
	.sectionentsize	8
	.align		4
        /*0000*/ 	.word	0x00000000
	.align		4
        /*0004*/ 	.word	0xffffffff
	.align		4
        /*0008*/ 	.word	0x00000000
	.align		4
        /*000c*/ 	.word	0xfffffffe
	.align		4
        /*0010*/ 	.word	0x00000000
	.align		4
        /*0014*/ 	.word	0xfffffffd
	.align		4
        /*0018*/ 	.word	0x00000000
	.align		4
        /*001c*/ 	.word	0xfffffffc


//--------------------- .text.triton_poi_fused_cat_view_6 --------------------------
	.section	.text.triton_poi_fused_cat_view_6,"ax",@progbits
	.align	128
        .global         triton_poi_fused_cat_view_6
        .type           triton_poi_fused_cat_view_6,@function
        .size           triton_poi_fused_cat_view_6,(.L_x_1 - triton_poi_fused_cat_view_6)
        .other          triton_poi_fused_cat_view_6,@"STO_CUDA_ENTRY STV_DEFAULT"
triton_poi_fused_cat_view_6:
.text.triton_poi_fused_cat_view_6:
[----:B------:R-:W-:Y:S01]  /*0000*/  LDC R1, c[0x0][0x28] ;  /* 0x00000a00ff017b82 */ /* 0x000fe20000000800 */
[----:B------:R-:W1:Y:S01]  /*0010*/  S2R R0, SR_TID.X ;  /* 0x0000000000007919 */ /* 0x000e620000002100 */
[----:B------:R-:W-:Y:S01]  /*0020*/  ULDC.64 UR4, c[0x0][0x208] ;  /* 0x0000820000047ab9 */ /* 0x000fe20000000a00 */
[----:B------:R-:W2:Y:S01]  /*0030*/  S2R R3, SR_CTAID.X ;  /* 0x0000000000037919 */ /* 0x000ea20000002500 */
[----:B-1----:R-:W-:-:S05]  /*0040*/  IMAD.SHL.U32 R0, R0, 0x2, RZ ;  /* 0x0000000200007824 */ /* 0x002fca00078e00ff */
[----:B------:R-:W-:-:S05]  /*0050*/  LOP3.LUT R0, R0, 0x1fe, RZ, 0xc0, !PT ;  /* 0x000001fe00007812 */ /* 0x000fca00078ec0ff */
[----:B--2---:R-:W-:-:S04]  /*0060*/  IMAD R4, R3, 0x200, R0 ;  /* 0x0000020003047824 */ /* 0x004fc800078e0200 */
[----:B------:R-:W-:-:S04]  /*0070*/  IMAD.HI R0, R4, 0x38e38e39, RZ ;  /* 0x38e38e3904007827 */ /* 0x000fc800078e02ff */
[----:B------:R-:W-:Y:S01]  /*0080*/  VIADD R7, R4, 0x1 ;  /* 0x0000000104077836 */ /* 0x000fe20000000000 */
[----:B------:R-:W-:-:S04]  /*0090*/  SHF.R.U32.HI R3, RZ, 0x1f, R0 ;  /* 0x0000001fff037819 */ /* 0x000fc80000011600 */
[----:B------:R-:W-:Y:S01]  /*00a0*/  LEA.HI.SX32 R3, R0, R3, 0x19 ;  /* 0x0000000300037211 */ /* 0x000fe200078fcaff */
[----:B------:R-:W-:-:S04]  /*00b0*/  IMAD.HI R0, R7, 0x38e38e39, RZ ;  /* 0x38e38e3907007827 */ /* 0x000fc800078e02ff */
[----:B------:R-:W-:Y:S01]  /*00c0*/  IMAD R5, R3, -0x240, R4 ;  /* 0xfffffdc003057824 */ /* 0x000fe200078e0204 */
[----:B------:R-:W-:-:S03]  /*00d0*/  SHF.R.U32.HI R3, RZ, 0x1f, R0 ;  /* 0x0000001fff037819 */ /* 0x000fc60000011600 */
[C---:B------:R-:W-:Y:S01]  /*00e0*/  VIADD R6, R5.reuse, 0xffffff40 ;  /* 0xffffff4005067836 */ /* 0x040fe20000000000 */
[C---:B------:R-:W-:Y:S02]  /*00f0*/  PRMT R2, R5.reuse, 0x9910, RZ ;  /* 0x0000991005027816 */ /* 0x040fe400000000ff */
[----:B------:R-:W-:Y:S01]  /*0100*/  LEA.HI.SX32 R0, R0, R3, 0x19 ;  /* 0x0000000300007211 */ /* 0x000fe200078fcaff */
[C---:B------:R-:W-:Y:S01]  /*0110*/  VIADD R3, R5.reuse, 0xfffffe80 ;  /* 0xfffffe8005037836 */ /* 0x040fe20000000000 */
[----:B------:R-:W-:Y:S01]  /*0120*/  ISETP.GE.U32.AND P2, PT, R6, 0xc0, PT ;  /* 0x000000c00600780c */ /* 0x000fe20003f46070 */
[----:B------:R-:W-:Y:S01]  /*0130*/  IMAD R2, R2, 0x5556, RZ ;  /* 0x0000555602027824 */ /* 0x000fe200078e02ff */
[----:B------:R-:W-:Y:S01]  /*0140*/  ISETP.GE.AND P1, PT, R5, 0xc0, PT ;  /* 0x000000c00500780c */ /* 0x000fe20003f26270 */
[----:B------:R-:W-:Y:S01]  /*0150*/  IMAD R7, R0, -0x240, R7 ;  /* 0xfffffdc000077824 */ /* 0x000fe200078e0207 */
[----:B------:R-:W-:Y:S02]  /*0160*/  PRMT R0, R6, 0x9910, RZ ;  /* 0x0000991006007816 */ /* 0x000fe400000000ff */
[----:B------:R-:W-:Y:S01]  /*0170*/  SHF.R.S32.HI R17, RZ, 0x10, R2 ;  /* 0x00000010ff117819 */ /* 0x000fe20000011402 */
[----:B------:R-:W-:Y:S01]  /*0180*/  VIADD R18, R7, 0xffffff40 ;  /* 0xffffff4007127836 */ /* 0x000fe20000000000 */
[----:B------:R-:W-:Y:S01]  /*0190*/  PRMT R8, R3, 0x9910, RZ ;  /* 0x0000991003087816 */ /* 0x000fe200000000ff */
[----:B------:R-:W-:Y:S01]  /*01a0*/  IMAD.MOV.U32 R2, RZ, RZ, R0 ;  /* 0x000000ffff027224 */ /* 0x000fe200078e0000 */
[----:B------:R-:W-:Y:S01]  /*01b0*/  LOP3.LUT R0, R17, 0xffff, RZ, 0xc0, !PT ;  /* 0x0000ffff11007812 */ /* 0x000fe200078ec0ff */
[----:B------:R-:W-:Y:S01]  /*01c0*/  VIADD R9, R7, 0xfffffe80 ;  /* 0xfffffe8007097836 */ /* 0x000fe20000000000 */
[----:B------:R-:W-:Y:S01]  /*01d0*/  PRMT R10, R18, 0x9910, RZ ;  /* 0x00009910120a7816 */ /* 0x000fe200000000ff */
[----:B------:R-:W-:Y:S01]  /*01e0*/  IMAD R2, R2, 0x5556, RZ ;  /* 0x0000555602027824 */ /* 0x000fe200078e02ff */
[----:B------:R-:W-:Y:S01]  /*01f0*/  LEA.HI R17, R0, R17, RZ, 0x11 ;  /* 0x0000001100117211 */ /* 0x000fe200078f88ff */
[----:B------:R-:W-:Y:S01]  /*0200*/  IMAD R8, R8, 0x5556, RZ ;  /* 0x0000555608087824 */ /* 0x000fe200078e02ff */
[----:B------:R-:W-:Y:S01]  /*0210*/  PRMT R11, R9, 0x9910, RZ ;  /* 0x00009910090b7816 */ /* 0x000fe200000000ff */
[----:B------:R-:W-:Y:S01]  /*0220*/  IMAD.MOV.U32 R0, RZ, RZ, R10 ;  /* 0x000000ffff007224 */ /* 0x000fe200078e000a */
[----:B------:R-:W-:-:S02]  /*0230*/  SHF.R.S32.HI R15, RZ, 0x10, R2 ;  /* 0x00000010ff0f7819 */ /* 0x000fc40000011402 */
[----:B------:R-:W-:Y:S02]  /*0240*/  PRMT R10, R7, 0x9910, RZ ;  /* 0x00009910070a7816 */ /* 0x000fe400000000ff */
[----:B------:R-:W-:Y:S01]  /*0250*/  SHF.R.S32.HI R12, RZ, 0x10, R8 ;  /* 0x00000010ff0c7819 */ /* 0x000fe20000011408 */
[----:B------:R-:W-:Y:S01]  /*0260*/  IMAD.MOV.U32 R8, RZ, RZ, R11 ;  /* 0x000000ffff087224 */ /* 0x000fe200078e000b */
[----:B------:R-:W-:Y:S01]  /*0270*/  LOP3.LUT R2, R15, 0xffff, RZ, 0xc0, !PT ;  /* 0x0000ffff0f027812 */ /* 0x000fe200078ec0ff */
[----:B------:R-:W-:Y:S01]  /*0280*/  IMAD R11, R0, 0x5556, RZ ;  /* 0x00005556000b7824 */ /* 0x000fe200078e02ff */
[----:B------:R-:W-:Y:S01]  /*0290*/  LOP3.LUT R13, R12, 0xffff, RZ, 0xc0, !PT ;  /* 0x0000ffff0c0d7812 */ /* 0x000fe200078ec0ff */
[----:B------:R-:W-:Y:S01]  /*02a0*/  IMAD.MOV.U32 R0, RZ, RZ, R10 ;  /* 0x000000ffff007224 */ /* 0x000fe200078e000a */
[----:B------:R-:W-:Y:S01]  /*02b0*/  LEA.HI R15, R2, R15, RZ, 0x11 ;  /* 0x0000000f020f7211 */ /* 0x000fe200078f88ff */
[----:B------:R-:W-:Y:S01]  /*02c0*/  IMAD R10, R8, 0x5556, RZ ;  /* 0x00005556080a7824 */ /* 0x000fe200078e02ff */
[----:B------:R-:W-:Y:S01]  /*02d0*/  LEA.HI R12, R13, R12, RZ, 0x11 ;  /* 0x0000000c0d0c7211 */ /* 0x000fe200078f88ff */
[----:B------:R-:W-:Y:S01]  /*02e0*/  IMAD R0, R0, 0x5556, RZ ;  /* 0x0000555600007824 */ /* 0x000fe200078e02ff */
[----:B------:R-:W-:-:S02]  /*02f0*/  PRMT R2, R15, 0x9910, RZ ;  /* 0x000099100f027816 */ /* 0x000fc400000000ff */
[----:B------:R-:W-:Y:S02]  /*0300*/  SHF.R.S32.HI R11, RZ, 0x10, R11 ;  /* 0x00000010ff0b7819 */ /* 0x000fe4000001140b */
[----:B------:R-:W-:Y:S01]  /*0310*/  SHF.R.S32.HI R13, RZ, 0x10, R0 ;  /* 0x00000010ff0d7819 */ /* 0x000fe20000011400 */
[----:B------:R-:W-:Y:S01]  /*0320*/  IMAD R0, R2, 0x3, RZ ;  /* 0x0000000302007824 */ /* 0x000fe200078e02ff */
[----:B------:R-:W-:Y:S02]  /*0330*/  SHF.R.S32.HI R10, RZ, 0x10, R10 ;  /* 0x00000010ff0a7819 */ /* 0x000fe4000001140a */
[----:B------:R-:W-:Y:S01]  /*0340*/  PRMT R14, R12, 0x9910, RZ ;  /* 0x000099100c0e7816 */ /* 0x000fe200000000ff */
[----:B------:R-:W-:Y:S01]  /*0350*/  IMAD.MOV R0, RZ, RZ, -R0 ;  /* 0x000000ffff007224 */ /* 0x000fe200078e0a00 */
[----:B------:R-:W-:Y:S02]  /*0360*/  LOP3.LUT R8, R11, 0xffff, RZ, 0xc0, !PT ;  /* 0x0000ffff0b087812 */ /* 0x000fe400078ec0ff */
[----:B------:R-:W-:-:S02]  /*0370*/  LOP3.LUT R19, R10, 0xffff, RZ, 0xc0, !PT ;  /* 0x0000ffff0a137812 */ /* 0x000fc400078ec0ff */
[----:B------:R-:W-:Y:S02]  /*0380*/  LOP3.LUT R16, R13, 0xffff, RZ, 0xc0, !PT ;  /* 0x0000ffff0d107812 */ /* 0x000fe400078ec0ff */
[----:B------:R-:W-:Y:S01]  /*0390*/  LEA.HI R11, R8, R11, RZ, 0x11 ;  /* 0x0000000b080b7211 */ /* 0x000fe200078f88ff */
[----:B------:R-:W-:Y:S01]  /*03a0*/  IMAD R8, R14, 0x3, RZ ;  /* 0x000000030e087824 */ /* 0x000fe200078e02ff */
[----:B------:R-:W-:Y:S02]  /*03b0*/  LEA.HI R10, R19, R10, RZ, 0x11 ;  /* 0x0000000a130a7211 */ /* 0x000fe400078f88ff */
[----:B------:R-:W-:Y:S01]  /*03c0*/  SHF.R.U32.HI R16, RZ, 0xf, R16 ;  /* 0x0000000fff107819 */ /* 0x000fe20000011610 */
[----:B------:R-:W-:Y:S01]  /*03d0*/  IMAD.MOV R20, RZ, RZ, -R8 ;  /* 0x000000ffff147224 */ /* 0x000fe200078e0a08 */
[----:B------:R-:W-:Y:S02]  /*03e0*/  PRMT R19, R0, 0x7710, RZ ;  /* 0x0000771000137816 */ /* 0x000fe400000000ff */
[----:B------:R-:W-:Y:S01]  /*03f0*/  PRMT R8, R17, 0x9910, RZ ;  /* 0x0000991011087816 */ /* 0x000fe200000000ff */
[----:B------:R-:W-:Y:S01]  /*0400*/  IMAD.IADD R0, R13, 0x1, R16 ;  /* 0x000000010d007824 */ /* 0x000fe200078e0210 */
[----:B------:R-:W-:Y:S01]  /*0410*/  SHF.R.S32.HI R2, RZ, 0xf, R2 ;  /* 0x0000000fff027819 */ /* 0x000fe20000011402 */
[----:B------:R-:W-:Y:S01]  /*0420*/  IMAD.IADD R6, R6, 0x1, R19 ;  /* 0x0000000106067824 */ /* 0x000fe200078e0213 */
[----:B------:R-:W-:-:S02]  /*0430*/  SHF.R.S32.HI R19, RZ, 0xf, R8 ;  /* 0x0000000fff137819 */ /* 0x000fc40000011408 */
[----:B------:R-:W-:Y:S02]  /*0440*/  PRMT R21, R0, 0x9910, RZ ;  /* 0x0000991000157816 */ /* 0x000fe400000000ff */
[----:B------:R-:W-:Y:S02]  /*0450*/  LOP3.LUT R22, R19, 0xffff, RZ, 0xc0, !PT ;  /* 0x0000ffff13167812 */ /* 0x000fe400078ec0ff */
[----:B------:R-:W-:Y:S01]  /*0460*/  LOP3.LUT R26, R2, 0xffff, RZ, 0xc0, !PT ;  /* 0x0000ffff021a7812 */ /* 0x000fe200078ec0ff */
[----:B------:R-:W-:Y:S01]  /*0470*/  IMAD R25, R21, -0x7fff, RZ ;  /* 0xffff800115197824 */ /* 0x000fe200078e02ff */
[----:B------:R-:W-:Y:S02]  /*0480*/  LEA.HI R2, R22, R17, RZ, 0x16 ;  /* 0x0000001116027211 */ /* 0x000fe400078fb0ff */
[----:B------:R-:W-:Y:S02]  /*0490*/  PRMT R20, R20, 0x7710, RZ ;  /* 0x0000771014147816 */ /* 0x000fe400000000ff */
[----:B------:R-:W-:-:S02]  /*04a0*/  LEA.HI R22, R26, R15, RZ, 0x16 ;  /* 0x0000000f1a167211 */ /* 0x000fc400078fb0ff */
[----:B------:R-:W-:Y:S01]  /*04b0*/  LOP3.LUT R21, R2, 0xffc0, RZ, 0xc0, !PT ;  /* 0x0000ffc002157812 */ /* 0x000fe200078ec0ff */
[----:B------:R-:W-:Y:S01]  /*04c0*/  IMAD.IADD R3, R3, 0x1, R20 ;  /* 0x0000000103037824 */ /* 0x000fe200078e0214 */
[----:B------:R-:W-:Y:S02]  /*04d0*/  SHF.R.S32.HI R2, RZ, 0x10, R25 ;  /* 0x00000010ff027819 */ /* 0x000fe40000011419 */
[----:B------:R-:W-:Y:S01]  /*04e0*/  LOP3.LUT R22, R22, 0xffc0, RZ, 0xc0, !PT ;  /* 0x0000ffc016167812 */ /* 0x000fe200078ec0ff */
[----:B------:R-:W-:Y:S01]  /*04f0*/  IMAD.MOV R21, RZ, RZ, -R21 ;  /* 0x000000ffff157224 */ /* 0x000fe200078e0a15 */
[----:B------:R-:W-:Y:S01]  /*0500*/  PRMT R20, R11, 0x9910, RZ ;  /* 0x000099100b147816 */ /* 0x000fe200000000ff */
[----:B------:R-:W-:Y:S01]  /*0510*/  VIADD.16x2 R2, R2, R0 ;  /* 0x0000000002027236 */ /* 0x000fe20000000200 */
[----:B------:R-:W-:Y:S01]  /*0520*/  PRMT R23, R10, 0x9910, RZ ;  /* 0x000099100a177816 */ /* 0x000fe200000000ff */
[----:B------:R-:W-:Y:S01]  /*0530*/  IMAD.MOV R25, RZ, RZ, -R22 ;  /* 0x000000ffff197224 */ /* 0x000fe200078e0a16 */
[----:B------:R-:W-:Y:S01]  /*0540*/  PRMT R22, R21, 0x7710, RZ ;  /* 0x0000771015167816 */ /* 0x000fe200000000ff */
[----:B------:R-:W-:Y:S01]  /*0550*/  IMAD.MOV.U32 R19, RZ, RZ, R20 ;  /* 0x000000ffff137224 */ /* 0x000fe200078e0014 */
[C---:B------:R-:W-:Y:S01]  /*0560*/  LOP3.LUT R21, R2.reuse, 0xffff, RZ, 0xc0, !PT ;  /* 0x0000ffff02157812 */ /* 0x040fe200078ec0ff */
[----:B------:R-:W-:Y:S01]  /*0570*/  IMAD.MOV.U32 R20, RZ, RZ, R23 ;  /* 0x000000ffff147224 */ /* 0x000fe200078e0017 */
[----:B------:R-:W-:Y:S01]  /*0580*/  PRMT R2, R2, 0x9910, RZ ;  /* 0x0000991002027816 */ /* 0x000fe200000000ff */
[----:B------:R-:W-:Y:S01]  /*0590*/  IMAD R23, R19, 0x3, RZ ;  /* 0x0000000313177824 */ /* 0x000fe200078e02ff */
[----:B------:R-:W-:Y:S01]  /*05a0*/  SHF.R.U32.HI R21, RZ, 0xf, R21 ;  /* 0x0000000fff157819 */ /* 0x000fe20000011615 */
[----:B------:R-:W-:Y:S01]  /*05b0*/  IMAD R24, R20, 0x3, RZ ;  /* 0x0000000314187824 */ /* 0x000fe200078e02ff */
[----:B------:R-:W-:Y:S01]  /*05c0*/  SHF.R.S32.HI R19, RZ, 0xf, R19 ;  /* 0x0000000fff137819 */ /* 0x000fe20000011413 */
[----:B------:R-:W-:Y:S01]  /*05d0*/  IMAD.IADD R17, R17, 0x1, R22 ;  /* 0x0000000111117824 */ /* 0x000fe200078e0216 */
[----:B------:R-:W-:Y:S01]  /*05e0*/  SHF.R.S32.HI R14, RZ, 0xf, R14 ;  /* 0x0000000fff0e7819 */ /* 0x000fe2000001140e */
[----:B------:R-:W-:Y:S01]  /*05f0*/  IMAD.MOV R24, RZ, RZ, -R24 ;  /* 0x000000ffff187224 */ /* 0x000fe200078e0a18 */
[----:B------:R-:W-:Y:S01]  /*0600*/  SHF.R.S32.HI R20, RZ, 0xf, R20 ;  /* 0x0000000fff147819 */ /* 0x000fe20000011414 */
[----:B------:R-:W-:Y:S01]  /*0610*/  IMAD.MOV R23, RZ, RZ, -R23 ;  /* 0x000000ffff177224 */ /* 0x000fe200078e0a17 */
[----:B------:R-:W-:-:S02]  /*0620*/  SHF.R.S32.HI R2, RZ, 0x5, R2 ;  /* 0x00000005ff027819 */ /* 0x000fc40000011402 */
[----:B------:R-:W-:Y:S02]  /*0630*/  PRMT R22, R21, 0x5410, R16 ;  /* 0x0000541015167816 */ /* 0x000fe40000000010 */
[----:B------:R-:W-:Y:S02]  /*0640*/  LOP3.LUT R16, R19, 0xffff, RZ, 0xc0, !PT ;  /* 0x0000ffff13107812 */ /* 0x000fe400078ec0ff */
[----:B------:R-:W-:Y:S02]  /*0650*/  LOP3.LUT R21, R14, 0xffff, RZ, 0xc0, !PT ;  /* 0x0000ffff0e157812 */ /* 0x000fe400078ec0ff */
[----:B------:R-:W-:Y:S02]  /*0660*/  LOP3.LUT R19, R20, 0xffff, RZ, 0xc0, !PT ;  /* 0x0000ffff14137812 */ /* 0x000fe400078ec0ff */
[----:B------:R-:W-:Y:S02]  /*0670*/  PRMT R13, R2, 0x5410, R13 ;  /* 0x00005410020d7816 */ /* 0x000fe4000000000d */
[----:B------:R-:W-:-:S02]  /*0680*/  PRMT R24, R24, 0x7710, RZ ;  /* 0x0000771018187816 */ /* 0x000fc400000000ff */
[----:B------:R-:W-:Y:S01]  /*0690*/  LEA.HI R2, R16, R11, RZ, 0x16 ;  /* 0x0000000b10027211 */ /* 0x000fe200078fb0ff */
[----:B------:R-:W-:Y:S01]  /*06a0*/  VIADD.16x2 R13, R13, R22 ;  /* 0x000000160d0d7236 */ /* 0x000fe20000000200 */
[----:B------:R-:W-:Y:S01]  /*06b0*/  LEA.HI R14, R21, R12, RZ, 0x16 ;  /* 0x0000000c150e7211 */ /* 0x000fe200078fb0ff */
[----:B------:R-:W-:Y:S01]  /*06c0*/  IMAD.IADD R9, R9, 0x1, R24 ;  /* 0x0000000109097824 */ /* 0x000fe200078e0218 */
[----:B------:R-:W-:Y:S02]  /*06d0*/  LEA.HI R19, R19, R10, RZ, 0x16 ;  /* 0x0000000a13137211 */ /* 0x000fe400078fb0ff */
[----:B------:R-:W-:Y:S02]  /*06e0*/  PRMT R23, R23, 0x7710, RZ ;  /* 0x0000771017177816 */ /* 0x000fe400000000ff */
[----:B------:R-:W-:Y:S02]  /*06f0*/  LOP3.LUT R2, R2, 0xffc0, RZ, 0xc0, !PT ;  /* 0x0000ffc002027812 */ /* 0x000fe400078ec0ff */
[----:B------:R-:W-:Y:S01]  /*0700*/  LOP3.LUT R16, R14, 0xffc0, RZ, 0xc0, !PT ;  /* 0x0000ffc00e107812 */ /* 0x000fe200078ec0ff */
[----:B------:R-:W-:Y:S01]  /*0710*/  IMAD.IADD R18, R18, 0x1, R23 ;  /* 0x0000000112127824 */ /* 0x000fe200078e0217 */
[----:B------:R-:W-:Y:S01]  /*0720*/  LOP3.LUT R19, R19, 0xffc0, RZ, 0xc0, !PT ;  /* 0x0000ffc013137812 */ /* 0x000fe200078ec0ff */
[----:B------:R-:W-:Y:S01]  /*0730*/  IMAD.MOV R2, RZ, RZ, -R2 ;  /* 0x000000ffff027224 */ /* 0x000fe200078e0a02 */
[----:B------:R-:W-:Y:S01]  /*0740*/  PRMT R24, R25, 0x7710, RZ ;  /* 0x0000771019187816 */ /* 0x000fe200000000ff */
[----:B------:R-:W-:Y:S01]  /*0750*/  IMAD.MOV R16, RZ, RZ, -R16 ;  /* 0x000000ffff107224 */ /* 0x000fe200078e0a10 */
[----:B------:R-:W-:Y:S01]  /*0760*/  PRMT R17, R17, 0x9910, RZ ;  /* 0x0000991011117816 */ /* 0x000fe200000000ff */
[----:B------:R-:W-:Y:S01]  /*0770*/  IMAD.MOV R23, RZ, RZ, -R19 ;  /* 0x000000ffff177224 */ /* 0x000fe200078e0a13 */
[----:B------:R-:W-:Y:S01]  /*0780*/  PRMT R2, R2, 0x7710, RZ ;  /* 0x0000771002027816 */ /* 0x000fe200000000ff */
[----:B------:R-:W-:Y:S01]  /*0790*/  IMAD.IADD R15, R15, 0x1, R24 ;  /* 0x000000010f0f7824 */ /* 0x000fe200078e0218 */
[----:B------:R-:W-:Y:S01]  /*07a0*/  PRMT R21, R16, 0x7710, RZ ;  /* 0x0000771010157816 */ /* 0x000fe200000000ff */
[----:B------:R-:W-:Y:S01]  /*07b0*/  IMAD.MOV.U32 R14, RZ, RZ, 0x3 ;  /* 0x00000003ff0e7424 */ /* 0x000fe200078e00ff */
[----:B------:R-:W-:Y:S01]  /*07c0*/  PRMT R23, R23, 0x7710, RZ ;  /* 0x0000771017177816 */ /* 0x000fe200000000ff */
[----:B------:R-:W-:Y:S01]  /*07d0*/  IMAD.IADD R11, R11, 0x1, R2 ;  /* 0x000000010b0b7824 */ /* 0x000fe200078e0202 */
[----:B------:R-:W-:Y:S01]  /*07e0*/  PRMT R19, R15, 0x9910, RZ ;  /* 0x000099100f137816 */ /* 0x000fe200000000ff */
[----:B------:R-:W-:Y:S01]  /*07f0*/  IMAD.IADD R16, R12, 0x1, R21 ;  /* 0x000000010c107824 */ /* 0x000fe200078e0215 */
[----:B------:R-:W-:Y:S01]  /*0800*/  PRMT R15, R13, 0x7632, R15 ;  /* 0x000076320d0f7816 */ /* 0x000fe2000000000f */
[----:B------:R-:W-:Y:S01]  /*0810*/  IMAD.IADD R2, R10, 0x1, R23 ;  /* 0x000000010a027824 */ /* 0x000fe200078e0217 */
[----:B------:R-:W-:Y:S01]  /*0820*/  ISETP.GT.AND P0, PT, R5, 0x17f, PT ;  /* 0x0000017f0500780c */ /* 0x000fe20003f04270 */
[----:B------:R-:W-:Y:S01]  /*0830*/  IMAD R12, R19, 0x9, R14 ;  /* 0x00000009130c7824 */ /* 0x000fe200078e020e */
[----:B------:R-:W-:Y:S01]  /*0840*/  PRMT R10, R15, 0x9910, RZ ;  /* 0x000099100f0a7816 */ /* 0x000fe200000000ff */
[----:B------:R-:W-:Y:S01]  /*0850*/  IMAD.MOV.U32 R15, RZ, RZ, 0x9 ;  /* 0x00000009ff0f7424 */ /* 0x000fe200078e00ff */
[----:B------:R-:W-:Y:S01]  /*0860*/  PRMT R14, R16, 0x9910, RZ ;  /* 0x00009910100e7816 */ /* 0x000fe200000000ff */
[----:B------:R-:W-:Y:S01]  /*0870*/  IMAD.SHL.U32 R13, R13, 0x40, RZ ;  /* 0x000000400d0d7824 */ /* 0x000fe200078e00ff */
[----:B------:R-:W-:Y:S01]  /*0880*/  PRMT R19, R11, 0x9910, RZ ;  /* 0x000099100b137816 */ /* 0x000fe200000000ff */
[----:B------:R-:W-:Y:S01]  /*0890*/  IMAD R11, R10, 0x3, RZ ;  /* 0x000000030a0b7824 */ /* 0x000fe200078e02ff */
[----:B------:R-:W-:Y:S01]  /*08a0*/  PRMT R3, R3, 0x9910, RZ ;  /* 0x0000991003037816 */ /* 0x000fe200000000ff */
[----:B------:R-:W-:-:S02]  /*08b0*/  IMAD R10, R8, 0x3, RZ ;  /* 0x00000003080a7824 */ /* 0x000fc400078e02ff */
[----:B------:R-:W-:Y:S02]  /*08c0*/  IMAD R8, R14, R15, 0x6 ;  /* 0x000000060e087424 */ /* 0x000fe400078e020f */
[----:B------:R-:W-:Y:S02]  /*08d0*/  IMAD.MOV R14, RZ, RZ, -R10 ;  /* 0x000000ffff0e7224 */ /* 0x000fe400078e0a0a */
[----:B------:R-:W-:Y:S01]  /*08e0*/  IMAD.MOV R16, RZ, RZ, -R13 ;  /* 0x000000ffff107224 */ /* 0x000fe200078e0a0d */
[----:B------:R-:W-:Y:S01]  /*08f0*/  PRMT R8, R8, 0x9910, RZ ;  /* 0x0000991008087816 */ /* 0x000fe200000000ff */
[----:B------:R-:W-:Y:S01]  /*0900*/  IMAD.MOV.U32 R13, RZ, RZ, R19 ;  /* 0x000000ffff0d7224 */ /* 0x000fe200078e0013 */
[----:B------:R-:W-:Y:S01]  /*0910*/  PRMT R14, R14, 0x7710, RZ ;  /* 0x000077100e0e7816 */ /* 0x000fe200000000ff */
[----:B------:R-:W-:Y:S01]  /*0920*/  IMAD.MOV R15, RZ, RZ, -R11 ;  /* 0x000000ffff0f7224 */ /* 0x000fe200078e0a0b */
[----:B------:R-:W-:Y:S01]  /*0930*/  PRMT R11, R16, 0x7710, RZ ;  /* 0x00007710100b7816 */ /* 0x000fe200000000ff */
[----:B------:R-:W-:Y:S01]  /*0940*/  IMAD R18, R13, 0x9, R18 ;  /* 0x000000090d127824 */ /* 0x000fe200078e0212 */
[----:B------:R-:W-:Y:S01]  /*0950*/  PRMT R16, R2, 0x9910, RZ ;  /* 0x0000991002107816 */ /* 0x000fe200000000ff */
[----:B------:R-:W-:Y:S01]  /*0960*/  IMAD.IADD R13, R5, 0x1, R14 ;  /* 0x00000001050d7824 */ /* 0x000fe200078e020e */
[----:B------:R-:W-:Y:S01]  /*0970*/  PRMT R10, R15, 0x7710, RZ ;  /* 0x000077100f0a7816 */ /* 0x000fe200000000ff */
[----:B------:R-:W-:-:S02]  /*0980*/  IMAD.MOV.U32 R14, RZ, RZ, R17 ;  /* 0x000000ffff0e7224 */ /* 0x000fc400078e0011 */
[----:B------:R-:W-:Y:S01]  /*0990*/  IMAD.IADD R0, R0, 0x1, R11 ;  /* 0x0000000100007824 */ /* 0x000fe200078e020b */
[----:B------:R-:W-:Y:S01]  /*09a0*/  PRMT R15, R13, 0x9910, RZ ;  /* 0x000099100d0f7816 */ /* 0x000fe200000000ff */
[----:B------:R-:W-:Y:S01]  /*09b0*/  IMAD.IADD R7, R7, 0x1, R10 ;  /* 0x0000000107077824 */ /* 0x000fe200078e020a */
[----:B------:R-:W-:Y:S01]  /*09c0*/  PRMT R13, R6, 0x9910, RZ ;  /* 0x00009910060d7816 */ /* 0x000fe200000000ff */
[----:B------:R-:W-:Y:S01]  /*09d0*/  IMAD R6, R14, 0x9, RZ ;  /* 0x000000090e067824 */ /* 0x000fe200078e02ff */
[----:B------:R-:W1:Y:S01]  /*09e0*/  LDC.64 R10, c[0x0][0x218] ;  /* 0x00008600ff0a7b82 */ /* 0x000e620000000a00 */
[----:B------:R-:W-:Y:S01]  /*09f0*/  PRMT R14, R12, 0x9910, RZ ;  /* 0x000099100c0e7816 */ /* 0x000fe200000000ff */
[----:B------:R-:W-:Y:S01]  /*0a00*/  IMAD.IADD R5, R4, 0x1, -R5 ;  /* 0x0000000104057824 */ /* 0x000fe200078e0a05 */
[----:B------:R-:W-:Y:S01]  /*0a10*/  PRMT R12, R0, 0x9910, RZ ;  /* 0x00009910000c7816 */ /* 0x000fe200000000ff */
[----:B------:R-:W-:Y:S01]  /*0a20*/  VIADD R18, R18, 0x3 ;  /* 0x0000000312127836 */ /* 0x000fe20000000000 */
[----:B------:R-:W-:Y:S01]  /*0a30*/  PRMT R2, R6, 0x9910, RZ ;  /* 0x0000991006027816 */ /* 0x000fe200000000ff */
[----:B------:R-:W-:-:S02]  /*0a40*/  IMAD.MOV.U32 R6, RZ, RZ, R16 ;  /* 0x000000ffff067224 */ /* 0x000fc400078e0010 */
[----:B------:R-:W-:Y:S02]  /*0a50*/  IMAD R7, R12, 0x9, R7 ;  /* 0x000000090c077824 */ /* 0x000fe400078e0207 */
[----:B------:R-:W-:Y:S02]  /*0a60*/  IMAD R6, R6, 0x9, R9 ;  /* 0x0000000906067824 */ /* 0x000fe400078e0209 */
[----:B------:R-:W-:Y:S02]  /*0a70*/  IMAD.MOV.U32 R0, RZ, RZ, R2 ;  /* 0x000000ffff007224 */ /* 0x000fe400078e0002 */
[----:B------:R-:W-:Y:S02]  /*0a80*/  IMAD.MOV.U32 R2, RZ, RZ, R14 ;  /* 0x000000ffff027224 */ /* 0x000fe400078e000e */
[----:B------:R-:W-:Y:S01]  /*0a90*/  VIADD R6, R6, 0x6 ;  /* 0x0000000606067836 */ /* 0x000fe20000000000 */
[-C--:B------:R-:W-:Y:S01]  /*0aa0*/  IADD3 R15, R0, R5.reuse, R15 ;  /* 0x00000005000f7210 */ /* 0x080fe20007ffe00f */
[----:B------:R-:W-:Y:S01]  /*0ab0*/  IMAD.MOV.U32 R0, RZ, RZ, RZ ;  /* 0x000000ffff007224 */ /* 0x000fe200078e00ff */
[----:B------:R-:W-:-:S02]  /*0ac0*/  IADD3 R9, R2, R5, R13 ;  /* 0x0000000502097210 */ /* 0x000fc40007ffe00d */
[----:B------:R-:W-:Y:S02]  /*0ad0*/  PRMT R2, R18, 0x9910, RZ ;  /* 0x0000991012027816 */ /* 0x000fe400000000ff */
[----:B------:R-:W-:Y:S01]  /*0ae0*/  PRMT R12, R6, 0x9910, RZ ;  /* 0x00009910060c7816 */ /* 0x000fe200000000ff */
[----:B------:R-:W-:Y:S02]  /*0af0*/  IMAD.MOV.U32 R6, RZ, RZ, R8 ;  /* 0x000000ffff067224 */ /* 0x000fe400078e0008 */
[----:B------:R-:W-:Y:S01]  /*0b00*/  IMAD.IADD R13, R5, 0x1, R2 ;  /* 0x00000001050d7824 */ /* 0x000fe200078e0202 */
[----:B------:R-:W-:Y:S01]  /*0b10*/  PRMT R2, R7, 0x9910, RZ ;  /* 0x0000991007027816 */ /* 0x000fe200000000ff */
[----:B------:R-:W-:Y:S01]  /*0b20*/  IMAD.MOV.U32 R8, RZ, RZ, R12 ;  /* 0x000000ffff087224 */ /* 0x000fe200078e000c */
[----:B------:R-:W-:Y:S01]  /*0b30*/  IADD3 R17, R6, R5, R3 ;  /* 0x0000000506117210 */ /* 0x000fe20007ffe003 */
[----:B-1----:R-:W-:-:S04]  /*0b40*/  IMAD.WIDE R12, R13, 0x4, R10 ;  /* 0x000000040d0c7825 */ /* 0x002fc800078e020a */
[C---:B------:R-:W-:Y:S01]  /*0b50*/  IMAD.IADD R19, R5.reuse, 0x1, R8 ;  /* 0x0000000105137824 */ /* 0x040fe200078e0208 */
[----:B------:R1:W2:Y:S01]  /*0b60*/  @!P2 LDG.E.EL R0, desc[UR4][R12.64] ;  /* 0x000000040c00a981 */ /* 0x0002a2000c2e1900 */
[----:B------:R-:W-:Y:S02]  /*0b70*/  IMAD.IADD R5, R5, 0x1, R2 ;  /* 0x0000000105057824 */ /* 0x000fe400078e0202 */
[----:B------:R-:W-:-:S04]  /*0b80*/  IMAD.WIDE R2, R15, 0x4, R10 ;  /* 0x000000040f027825 */ /* 0x000fc800078e020a */
[--C-:B------:R-:W-:Y:S01]  /*0b90*/  IMAD.WIDE R6, R9, 0x4, R10.reuse ;  /* 0x0000000409067825 */ /* 0x100fe200078e020a */
[----:B-1----:R-:W1:Y:S03]  /*0ba0*/  LDC.64 R12, c[0x0][0x210] ;  /* 0x00008400ff0c7b82 */ /* 0x002e660000000a00 */
[----:B------:R-:W-:Y:S01]  /*0bb0*/  IMAD.WIDE R8, R17, 0x4, R10 ;  /* 0x0000000411087825 */ /* 0x000fe200078e020a */
[----:B------:R-:W-:-:S03]  /*0bc0*/  CS2R R16, SRZ ;  /* 0x0000000000107805 */ /* 0x000fc6000001ff00 */
[----:B------:R-:W-:Y:S01]  /*0bd0*/  IMAD.WIDE R14, R19, 0x4, R10 ;  /* 0x00000004130e7825 */ /* 0x000fe200078e020a */
[----:B------:R-:W-:-:S03]  /*0be0*/  CS2R R18, SRZ ;  /* 0x0000000000127805 */ /* 0x000fc6000001ff00 */
[----:B------:R-:W-:Y:S01]  /*0bf0*/  IMAD.WIDE R10, R5, 0x4, R10 ;  /* 0x00000004050a7825 */ /* 0x000fe200078e020a */
[----:B------:R-:W3:Y:S03]  /*0c00*/  @P0 LDG.E.EL R16, desc[UR4][R14.64] ;  /* 0x000000040e100981 */ /* 0x000ee6000c2e1900 */
[----:B------:R-:W-:Y:S01]  /*0c10*/  IMAD.MOV.U32 R5, RZ, RZ, RZ ;  /* 0x000000ffff057224 */ /* 0x000fe200078e00ff */
[----:B------:R-:W4:Y:S04]  /*0c20*/  @!P2 LDG.E.EL R18, desc[UR4][R6.64] ;  /* 0x000000040612a981 */ /* 0x000f28000c2e1900 */
[----:B------:R-:W5:Y:S04]  /*0c30*/  @P0 LDG.E.EL R19, desc[UR4][R8.64] ;  /* 0x0000000408130981 */ /* 0x000f68000c2e1900 */
[----:B------:R-:W5:Y:S04]  /*0c40*/  @!P1 LDG.E.EL R17, desc[UR4][R10.64] ;  /* 0x000000040a119981 */ /* 0x000f68000c2e1900 */
[----:B------:R-:W5:Y:S01]  /*0c50*/  @!P1 LDG.E.EL R5, desc[UR4][R2.64] ;  /* 0x0000000402059981 */ /* 0x000f62000c2e1900 */
[----:B--2---:R-:W-:-:S02]  /*0c60*/  SEL R0, R0, RZ, !P2 ;  /* 0x000000ff00007207 */ /* 0x004fc40005000000 */
[----:B---3--:R-:W-:Y:S02]  /*0c70*/  @P2 SEL R0, R16, RZ, P0 ;  /* 0x000000ff10002207 */ /* 0x008fe40000000000 */
[----:B----4-:R-:W-:Y:S02]  /*0c80*/  SEL R18, R18, RZ, !P2 ;  /* 0x000000ff12127207 */ /* 0x010fe40005000000 */
[----:B-----5:R-:W-:Y:S02]  /*0c90*/  SEL R19, R19, RZ, P0 ;  /* 0x000000ff13137207 */ /* 0x020fe40000000000 */
[----:B------:R-:W-:Y:S02]  /*0ca0*/  SEL R17, R17, RZ, !P1 ;  /* 0x000000ff11117207 */ /* 0x000fe40004800000 */
[----:B------:R-:W-:Y:S01]  /*0cb0*/  SEL R16, R5, RZ, !P1 ;  /* 0x000000ff05107207 */ /* 0x000fe20004800000 */
[----:B-1----:R-:W-:Y:S01]  /*0cc0*/  IMAD.WIDE R4, R4, 0x4, R12 ;  /* 0x0000000404047825 */ /* 0x002fe200078e020c */
[----:B------:R-:W-:-:S02]  /*0cd0*/  @P1 SEL R16, R18, R19, !P2 ;  /* 0x0000001312101207 */ /* 0x000fc40005000000 */
[----:B------:R-:W-:-:S05]  /*0ce0*/  SEL R17, R17, R0, !P1 ;  /* 0x0000000011117207 */ /* 0x000fca0004800000 */
[----:B------:R-:W-:Y:S01]  /*0cf0*/  STG.E.64 desc[UR4][R4.64], R16 ;  /* 0x0000001004007986 */ /* 0x000fe2000c101b04 */
[----:B------:R-:W-:Y:S05]  /*0d00*/  EXIT ;  /* 0x000000000000794d */ /* 0x000fea0003800000 */
.L_x_0:
[----:B------:R-:W-:-:S00]  /*0d10*/  BRA `(.L_x_0) ;  /* 0xfffffffc00fc7947 */ /* 0x000fc0000383ffff */
[----:B------:R-:W-:-:S00]  /*0d20*/  NOP ;  /* 0x0000000000007918 */ /* 0x000fc00000000000 */
        /* <DEDUP_REMOVED lines=13> */
.L_x_1:


//--------------------- .nv.constant0.triton_poi_fused_cat_view_6 --------------------------
	.section	.nv.constant0.triton_poi_fused_cat_view_6,"a",@progbits
	.sectionflags	@""
	.align	4
.nv.constant0.triton_poi_fused_cat_view_6:
	.zero		548
